//
// Generated by NVIDIA NVVM Compiler
//
// Compiler Build ID: CL-36424714
// Cuda compilation tools, release 13.0, V13.0.88
// Based on NVVM 20.0.0
//

.version 9.0
.target sm_100
.address_size 64

	// .globl	_Z10bubbleSortPii
.extern .func  (.param .b32 func_retval0) vprintf
(
	.param .b64 vprintf_param_0,
	.param .b64 vprintf_param_1
)
;
.global .align 4 .u32 mutex;
.global .align 1 .b8 $str[42] = {83, 119, 97, 112, 32, 114, 101, 97, 108, 105, 122, 97, 100, 111, 32, 112, 101, 108, 97, 32, 116, 104, 114, 101, 97, 100, 32, 37, 100, 58, 32, 37, 100, 32, 60, 45, 62, 32, 37, 100, 10};
.global .align 1 .b8 $str$1[36] = {84, 104, 114, 101, 97, 100, 32, 37, 100, 32, 116, 101, 114, 109, 105, 110, 111, 117, 32, 115, 117, 97, 32, 101, 120, 101, 99, 117, 195, 167, 195, 163, 111, 46, 10};

.visible .entry _Z10bubbleSortPii(
	.param .u64 .ptr .align 1 _Z10bubbleSortPii_param_0,
	.param .u32 _Z10bubbleSortPii_param_1
)
{
	.local .align 8 .b8 	__local_depot0[24];
	.reg .b64 	%SP;
	.reg .b64 	%SPL;
	.reg .pred 	%p<8>;
	.reg .b32 	%r<27>;
	.reg .b64 	%rd<14>;

	mov.u64 	%SPL, __local_depot0;
	cvta.local.u64 	%SP, %SPL;
	ld.param.u64 	%rd4, [_Z10bubbleSortPii_param_0];
	ld.param.u32 	%r11, [_Z10bubbleSortPii_param_1];
	mov.u32 	%r12, %tid.x;
	mov.u32 	%r13, %ctaid.x;
	mov.u32 	%r14, %ntid.x;
	mad.lo.s32 	%r1, %r13, %r14, %r12;
	setp.ge.s32 	%p1, %r1, %r11;
	@%p1 bra 	$L__BB0_11;
	add.s32 	%r2, %r11, -1;
	setp.lt.s32 	%p2, %r11, 2;
	@%p2 bra 	$L__BB0_10;
	add.u64 	%rd5, %SP, 0;
	add.u64 	%rd1, %SPL, 0;
	cvta.to.global.u64 	%rd2, %rd4;
	mov.b32 	%r25, 0;
	mov.u64 	%rd7, $str;
	mov.u32 	%r24, %r2;
$L__BB0_3:
	sub.s32 	%r16, %r25, %r11;
	setp.gt.s32 	%p3, %r16, -2;
	@%p3 bra 	$L__BB0_9;
	mov.b32 	%r26, 0;
$L__BB0_5:
	atom.relaxed.global.cas.b32 	%r18, [mutex], 0, 1;
	setp.ne.s32 	%p4, %r18, 0;
	@%p4 bra 	$L__BB0_5;
	mul.wide.u32 	%rd6, %r26, 4;
	add.s64 	%rd3, %rd2, %rd6;
	ld.global.u32 	%r6, [%rd3];
	add.s32 	%r26, %r26, 1;
	ld.global.u32 	%r8, [%rd3+4];
	setp.le.s32 	%p5, %r6, %r8;
	@%p5 bra 	$L__BB0_8;
	st.global.u32 	[%rd3], %r8;
	st.global.u32 	[%rd3+4], %r6;
	st.local.v2.u32 	[%rd1], {%r1, %r6};
	st.local.u32 	[%rd1+8], %r8;
	cvta.global.u64 	%rd8, %rd7;
	{ // callseq 0, 0
	.param .b64 param0;
	st.param.b64 	[param0], %rd8;
	.param .b64 param1;
	st.param.b64 	[param1], %rd5;
	.param .b32 retval0;
	call.uni (retval0), 
	vprintf, 
	(
	param0, 
	param1
	);
	ld.param.b32 	%r19, [retval0];
	} // callseq 0
$L__BB0_8:
	atom.global.exch.b32 	%r21, [mutex], 0;
	setp.ne.s32 	%p6, %r26, %r24;
	@%p6 bra 	$L__BB0_5;
$L__BB0_9:
	add.s32 	%r25, %r25, 1;
	add.s32 	%r24, %r24, -1;
	setp.ne.s32 	%p7, %r25, %r2;
	@%p7 bra 	$L__BB0_3;
$L__BB0_10:
	add.u64 	%rd10, %SP, 16;
	add.u64 	%rd11, %SPL, 16;
	st.local.u32 	[%rd11], %r1;
	mov.u64 	%rd12, $str$1;
	cvta.global.u64 	%rd13, %rd12;
	{ // callseq 1, 0
	.param .b64 param0;
	st.param.b64 	[param0], %rd13;
	.param .b64 param1;
	st.param.b64 	[param1], %rd10;
	.param .b32 retval0;
	call.uni (retval0), 
	vprintf, 
	(
	param0, 
	param1
	);
	ld.param.b32 	%r22, [retval0];
	} // callseq 1
$L__BB0_11:
	ret;

}


// ===== COMPILED SASS (sm_100) =====

	.target	sm_100

	.elftype	@"ET_EXEC"


//--------------------- .note.nv.tkinfo           --------------------------
	.section	.note.nv.tkinfo,"",@"SHT_NOTE"
	.sectionflags	@"SHF_NOTE_NV_TKINFO"
	.tkinfo
        /*0018*/ 	.word	0x00000002
        /*0030*/ 	.string	""
        /*0030*/ 	.string	"ptxas"
        /*0030*/ 	.string	"Cuda compilation tools, release 13.0, V13.0.88"
        /*0030*/ 	.string	"Build cuda_13.0.r13.0/compiler.36424714_0"
        /*0030*/ 	.string	"-arch sm_100 -m 64 "



//--------------------- .note.nv.cuinfo           --------------------------
	.section	.note.nv.cuinfo,"",@"SHT_NOTE"
	.sectionflags	@"SHF_NOTE_NV_CUINFO"
        /*0018*/ 	.short	0x0002
        /*001a*/ 	.short	0x0064
        /*001c*/ 	.short	0x0082
	.zero		2


//--------------------- .nv.info                  --------------------------
	.section	.nv.info,"",@"SHT_CUDA_INFO"
	.align	4


	//----- nvinfo : EIATTR_REGCOUNT
	.align		4
        /*0000*/ 	.byte	0x04, 0x2f
        /*0002*/ 	.short	(.L_4 - .L_3)
	.align		4
.L_3:
        /*0004*/ 	.word	index@(_Z10bubbleSortPii)
        /*0008*/ 	.word	0x0000001a


	//----- nvinfo : EIATTR_FRAME_SIZE
	.align		4
.L_4:
        /*000c*/ 	.byte	0x04, 0x11
        /*000e*/ 	.short	(.L_6 - .L_5)
	.align		4
.L_5:
        /*0010*/ 	.word	index@(_Z10bubbleSortPii)
        /*0014*/ 	.word	0x00000018


	//----- nvinfo : EIATTR_MIN_STACK_SIZE
	.align		4
.L_6:
        /*0018*/ 	.byte	0x04, 0x12
        /*001a*/ 	.short	(.L_8 - .L_7)
	.align		4
.L_7:
        /*001c*/ 	.word	index@(_Z10bubbleSortPii)
        /*0020*/ 	.word	0x00000018
.L_8:


//--------------------- .nv.compat                --------------------------
	.section	.nv.compat,"",@"SHT_CUDA_COMPAT_INFO"
	.align	4
        /*0000*/ 	.byte	0x02, 0x09, 0x00, 0x00, 0x02, 0x02, 0x01, 0x00, 0x02, 0x05, 0x05, 0x00, 0x03, 0x07, 0x01, 0x01
        /*0010*/ 	.byte	0x02, 0x03, 0x00, 0x00, 0x02, 0x06, 0x01, 0x00, 0x04, 0x0b, 0x08, 0x00, 0x09, 0x00, 0x00, 0x00
        /*0020*/ 	.byte	0x00, 0x00, 0x00, 0x00


//--------------------- .nv.info._Z10bubbleSortPii --------------------------
	.section	.nv.info._Z10bubbleSortPii,"",@"SHT_CUDA_INFO"
	.sectionflags	@""
	.align	4


	//----- nvinfo : EIATTR_CUDA_API_VERSION
	.align		4
        /*0000*/ 	.byte	0x04, 0x37
        /*0002*/ 	.short	(.L_10 - .L_9)
.L_9:
        /*0004*/ 	.word	0x00000082


	//----- nvinfo : EIATTR_KPARAM_INFO
	.align		4
.L_10:
        /*0008*/ 	.byte	0x04, 0x17
        /*000a*/ 	.short	(.L_12 - .L_11)
.L_11:
        /*000c*/ 	.word	0x00000000
        /*0010*/ 	.short	0x0001
        /*0012*/ 	.short	0x0008
        /*0014*/ 	.byte	0x00, 0xf0, 0x11, 0x00


	//----- nvinfo : EIATTR_KPARAM_INFO
	.align		4
.L_12:
        /*0018*/ 	.byte	0x04, 0x17
        /*001a*/ 	.short	(.L_14 - .L_13)
.L_13:
        /*001c*/ 	.word	0x00000000
        /*0020*/ 	.short	0x0000
        /*0022*/ 	.short	0x0000
        /*0024*/ 	.byte	0x00, 0xf5, 0x21, 0x00


	//----- nvinfo : EIATTR_SPARSE_MMA_MASK
	.align		4
.L_14:
        /*0028*/ 	.byte	0x03, 0x50
        /*002a*/ 	.short	0x0000


	//----- nvinfo : EIATTR_MAXREG_COUNT
	.align		4
        /*002c*/ 	.byte	0x03, 0x1b
        /*002e*/ 	.short	0x00ff


	//----- nvinfo : EIATTR_EXTERNS
	.align		4
        /*0030*/ 	.byte	0x04, 0x0f
        /*0032*/ 	.short	(.L_16 - .L_15)


	//   ....[0]....
	.align		4
.L_15:
        /*0034*/ 	.word	index@(vprintf)


	//----- nvinfo : EIATTR_MERCURY_ISA_VERSION
	.align		4
.L_16:
        /*0038*/ 	.byte	0x03, 0x5f
        /*003a*/ 	.short	0x0101


	//----- nvinfo : EIATTR_VRC_CTA_INIT_COUNT
	.align		4
        /*003c*/ 	.byte	0x02, 0x4a
	.zero		1
	.zero		1


	//----- nvinfo : EIATTR_SYSCALL_OFFSETS
	.align		4
        /*0040*/ 	.byte	0x04, 0x46
        /*0042*/ 	.short	(.L_18 - .L_17)


	//   ....[0]....
.L_17:
        /*0044*/ 	.word	0x000003c0


	//   ....[1]....
        /*0048*/ 	.word	0x00000500


	//----- nvinfo : EIATTR_EXIT_INSTR_OFFSETS
	.align		4
.L_18:
        /*004c*/ 	.byte	0x04, 0x1c
        /*004e*/ 	.short	(.L_20 - .L_19)


	//   ....[0]....
.L_19:
        /*0050*/ 	.word	0x000000c0


	//   ....[1]....
        /*0054*/ 	.word	0x00000510


	//----- nvinfo : EIATTR_CRS_STACK_SIZE
	.align		4
.L_20:
        /*0058*/ 	.byte	0x04, 0x1e
        /*005a*/ 	.short	(.L_22 - .L_21)
.L_21:
        /*005c*/ 	.word	0x00000000


	//----- nvinfo : EIATTR_CBANK_PARAM_SIZE
	.align		4
.L_22:
        /*0060*/ 	.byte	0x03, 0x19
        /*0062*/ 	.short	0x000c


	//----- nvinfo : EIATTR_PARAM_CBANK
	.align		4
        /*0064*/ 	.byte	0x04, 0x0a
        /*0066*/ 	.short	(.L_24 - .L_23)
	.align		4
.L_23:
        /*0068*/ 	.word	index@(.nv.constant0._Z10bubbleSortPii)
        /*006c*/ 	.short	0x0380
        /*006e*/ 	.short	0x000c


	//----- nvinfo : EIATTR_SW_WAR
	.align		4
.L_24:
        /*0070*/ 	.byte	0x04, 0x36
        /*0072*/ 	.short	(.L_26 - .L_25)
.L_25:
        /*0074*/ 	.word	0x00000008
.L_26:


//--------------------- .nv.callgraph             --------------------------
	.section	.nv.callgraph,"",@"SHT_CUDA_CALLGRAPH"
	.align	4
	.sectionentsize	8
	.align		4
        /*0000*/ 	.word	0x00000000
	.align		4
        /*0004*/ 	.word	0xffffffff
	.align		4
        /*0008*/ 	.word	index@(_Z10bubbleSortPii)
	.align		4
        /*000c*/ 	.word	index@(vprintf)
	.align		4
        /*0010*/ 	.word	0x00000000
	.align		4
        /*0014*/ 	.word	0xfffffffe
	.align		4
        /*0018*/ 	.word	0x00000000
	.align		4
        /*001c*/ 	.word	0xfffffffd
	.align		4
        /*0020*/ 	.word	0x00000000
	.align		4
        /*0024*/ 	.word	0xfffffffc


//--------------------- .nv.constant4             --------------------------
	.section	.nv.constant4,"a",@progbits
	.align	8
	.align		8
.nv.constant4:
        /*0000*/ 	.dword	vprintf
	.align		8
        /*0008*/ 	.dword	mutex
	.align		8
        /*0010*/ 	.dword	$str
	.align		8
        /*0018*/ 	.dword	$str$1


//--------------------- .text._Z10bubbleSortPii   --------------------------
	.section	.text._Z10bubbleSortPii,"ax",@progbits
	.align	128
        .global         _Z10bubbleSortPii
        .type           _Z10bubbleSortPii,@function
        .size           _Z10bubbleSortPii,(.L_x_11 - _Z10bubbleSortPii)
        .other          _Z10bubbleSortPii,@"STO_CUDA_ENTRY STV_DEFAULT"
_Z10bubbleSortPii:
.text._Z10bubbleSortPii:
[----:B------:R-:W0:Y:S01]  /*0000*/  LDC R1, c[0x0][0x37c] ;  /* 0x0000df00ff017b82 */ /* 0x000e220000000800 */
[----:B------:R-:W1:Y:S01]  /*0010*/  S2R R2, SR_TID.X ;  /* 0x0000000000027919 */ /* 0x000e620000002100 */
[----:B------:R-:W2:Y:S06]  /*0020*/  LDCU UR5, c[0x0][0x2fc] ;  /* 0x00005f80ff0577ac */ /* 0x000eac0008000800 */
[----:B------:R-:W1:Y:S01]  /*0030*/  S2UR UR6, SR_CTAID.X ;  /* 0x00000000000679c3 */ /* 0x000e620000002500 */
[----:B0-----:R-:W-:Y:S01]  /*0040*/  VIADD R1, R1, 0xffffffe8 ;  /* 0xffffffe801017836 */ /* 0x001fe20000000000 */
[----:B------:R-:W0:Y:S01]  /*0050*/  LDCU UR39, c[0x0][0x388] ;  /* 0x00007100ff2777ac */ /* 0x000e220008000800 */
[----:B------:R-:W3:Y:S05]  /*0060*/  LDCU UR4, c[0x0][0x2f8] ;  /* 0x00005f00ff0477ac */ /* 0x000eea0008000800 */
[----:B------:R-:W1:Y:S01]  /*0070*/  LDC R3, c[0x0][0x360] ;  /* 0x0000d800ff037b82 */ /* 0x000e620000000800 */
[----:B---3--:R-:W-:-:S05]  /*0080*/  IADD3 R17, P1, PT, R1, UR4, RZ ;  /* 0x0000000401117c10 */ /* 0x008fca000ff3e0ff */
[----:B--2---:R-:W-:Y:S02]  /*0090*/  IMAD.X R16, RZ, RZ, UR5, P1 ;  /* 0x00000005ff107e24 */ /* 0x004fe400088e06ff */
[----:B-1----:R-:W-:-:S05]  /*00a0*/  IMAD R2, R3, UR6, R2 ;  /* 0x0000000603027c24 */ /* 0x002fca000f8e0202 */
[----:B0-----:R-:W-:-:S13]  /*00b0*/  ISETP.GE.AND P0, PT, R2, UR39, PT ;  /* 0x0000002702007c0c */ /* 0x001fda000bf06270 */
[----:B------:R-:W-:Y:S05]  /*00c0*/  @P0 EXIT ;  /* 0x000000000000094d */ /* 0x000fea0003800000 */
[----:B------:R-:W-:-:S09]  /*00d0*/  UISETP.GE.AND UP0, UPT, UR39, 0x2, UPT ;  /* 0x000000022700788c */ /* 0x000fd2000bf06270 */
[----:B------:R-:W-:Y:S05]  /*00e0*/  BRA.U !UP0, `(.L_x_0) ;  /* 0x0000000108e07547 */ /* 0x000fea000b800000 */
[----:B------:R-:W-:Y:S01]  /*00f0*/  UIADD3 UR38, UPT, UPT, UR39, -0x1, URZ ;  /* 0xffffffff27267890 */ /* 0x000fe2000fffe0ff */
[----:B------:R-:W-:Y:S01]  /*0100*/  BSSY B8, `(.L_x_0) ;  /* 0x0000036000087945 */ /* 0x000fe20003800000 */
[----:B------:R-:W-:Y:S01]  /*0110*/  IMAD.MOV.U32 R22, RZ, RZ, RZ ;  /* 0x000000ffff167224 */ /* 0x000fe200078e00ff */
[----:B------:R-:W0:Y:S03]  /*0120*/  LDCU.64 UR36, c[0x0][0x358] ;  /* 0x00006b00ff2477ac */ /* 0x000e260008000a00 */
[----:B------:R-:W-:-:S07]  /*0130*/  IMAD.U32 R19, RZ, RZ, UR38 ;  /* 0x00000026ff137e24 */ /* 0x000fce000f8e00ff */
.L_x_8:
[----:B-1----:R-:W1:Y:S01]  /*0140*/  LDCU UR4, c[0x0][0x388] ;  /* 0x00007100ff0477ac */ /* 0x002e620008000800 */
[----:B------:R-:W-:Y:S01]  /*0150*/  BSSY B7, `(.L_x_1) ;  /* 0x000002d000077945 */ /* 0x000fe20003800000 */
[C---:B-1----:R-:W-:Y:S01]  /*0160*/  IADD3 R0, PT, PT, R22.reuse, -UR4, RZ ;  /* 0x8000000416007c10 */ /* 0x042fe2000fffe0ff */
[----:B------:R-:W-:-:S03]  /*0170*/  VIADD R22, R22, 0x1 ;  /* 0x0000000116167836 */ /* 0x000fc60000000000 */
[----:B------:R-:W-:Y:S02]  /*0180*/  ISETP.GT.AND P0, PT, R0, -0x2, PT ;  /* 0xfffffffe0000780c */ /* 0x000fe40003f04270 */
[----:B------:R-:W-:-:S04]  /*0190*/  ISETP.NE.AND P1, PT, R22, UR38, PT ;  /* 0x0000002616007c0c */ /* 0x000fc8000bf25270 */
[----:B------:R-:W-:-:S07]  /*01a0*/  P2R R23, PR, RZ, 0x2 ;  /* 0x00000002ff177803 */ /* 0x000fce0000000000 */
[----:B-----5:R-:W-:Y:S05]  /*01b0*/  @P0 BRA `(.L_x_2) ;  /* 0x0000000000980947 */ /* 0x020fea0003800000 */
[----:B------:R-:W-:-:S07]  /*01c0*/  IMAD.MOV.U32 R18, RZ, RZ, RZ ;  /* 0x000000ffff127224 */ /* 0x000fce00078e00ff */
.L_x_7:
[----:B-1---5:R-:W-:Y:S01]  /*01d0*/  BSSY B0, `(.L_x_3) ;  /* 0x000000a000007945 */ /* 0x022fe20003800000 */
.L_x_4:
[----:B------:R-:W-:Y:S05]  /*01e0*/  YIELD ;  /* 0x0000000000007946 */ /* 0x000fea0003800000 */
[----:B------:R-:W1:Y:S01]  /*01f0*/  LDCU.64 UR4, c[0x4][0x8] ;  /* 0x01000100ff0477ac */ /* 0x000e620008000a00 */
[----:B------:R-:W-:Y:S02]  /*0200*/  HFMA2 R6, -RZ, RZ, 0, 0 ;  /* 0x00000000ff067431 */ /* 0x000fe400000001ff */
[----:B------:R-:W-:Y:S02]  /*0210*/  IMAD.MOV.U32 R7, RZ, RZ, 0x1 ;  /* 0x00000001ff077424 */ /* 0x000fe400078e00ff */
[----:B-1----:R-:W-:-:S02]  /*0220*/  IMAD.U32 R4, RZ, RZ, UR4 ;  /* 0x00000004ff047e24 */ /* 0x002fc4000f8e00ff */
[----:B------:R-:W-:-:S05]  /*0230*/  IMAD.U32 R5, RZ, RZ, UR5 ;  /* 0x00000005ff057e24 */ /* 0x000fca000f8e00ff */
[----:B------:R-:W2:Y:S02]  /*0240*/  ATOMG.E.CAS.STRONG.GPU PT, R4, [R4], R6, R7 ;  /* 0x00000006040473a9 */ /* 0x000ea400001ee107 */
[----:B--2---:R-:W-:-:S13]  /*0250*/  ISETP.NE.AND P0, PT, R4, RZ, PT ;  /* 0x000000ff0400720c */ /* 0x004fda0003f05270 */
[----:B------:R-:W-:Y:S05]  /*0260*/  @P0 BRA `(.L_x_4) ;  /* 0xfffffffc00dc0947 */ /* 0x000fea000383ffff */
[----:B0-----:R-:W-:Y:S05]  /*0270*/  BSYNC B0 ;  /* 0x0000000000007941 */ /* 0x001fea0003800000 */
.L_x_3:
[----:B------:R-:W0:Y:S02]  /*0280*/  LDC.64 R10, c[0x0][0x380] ;  /* 0x0000e000ff0a7b82 */ /* 0x000e240000000a00 */
[----:B0-----:R-:W-:-:S05]  /*0290*/  IMAD.WIDE.U32 R10, R18, 0x4, R10 ;  /* 0x00000004120a7825 */ /* 0x001fca00078e000a */
[----:B------:R-:W2:Y:S04]  /*02a0*/  LDG.E R0, desc[UR36][R10.64+0x4] ;  /* 0x000004240a007981 */ /* 0x000ea8000c1e1900 */
[----:B------:R-:W2:Y:S01]  /*02b0*/  LDG.E R3, desc[UR36][R10.64] ;  /* 0x000000240a037981 */ /* 0x000ea2000c1e1900 */
[----:B------:R-:W-:Y:S01]  /*02c0*/  BSSY.RECONVERGENT B6, `(.L_x_5) ;  /* 0x0000011000067945 */ /* 0x000fe20003800200 */
[----:B------:R-:W-:Y:S01]  /*02d0*/  VIADD R18, R18, 0x1 ;  /* 0x0000000112127836 */ /* 0x000fe20000000000 */
[----:B--2---:R-:W-:-:S13]  /*02e0*/  ISETP.GT.AND P0, PT, R3, R0, PT ;  /* 0x000000000300720c */ /* 0x004fda0003f04270 */
[----:B------:R-:W-:Y:S05]  /*02f0*/  @!P0 BRA `(.L_x_6) ;  /* 0x0000000000348947 */ /* 0x000fea0003800000 */
[----:B------:R-:W-:Y:S01]  /*0300*/  MOV R8, 0x0 ;  /* 0x0000000000087802 */ /* 0x000fe20000000f00 */
[----:B------:R0:W-:Y:S01]  /*0310*/  STG.E desc[UR36][R10.64], R0 ;  /* 0x000000000a007986 */ /* 0x0001e2000c101924 */
[----:B------:R-:W1:Y:S01]  /*0320*/  LDCU.64 UR4, c[0x4][0x10] ;  /* 0x01000200ff0477ac */ /* 0x000e620008000a00 */
[----:B------:R-:W-:Y:S01]  /*0330*/  IMAD.MOV.U32 R6, RZ, RZ, R17 ;  /* 0x000000ffff067224 */ /* 0x000fe200078e0011 */
[----:B------:R-:W-:Y:S01]  /*0340*/  MOV R7, R16 ;  /* 0x0000001000077202 */ /* 0x000fe20000000f00 */
[----:B------:R0:W-:Y:S01]  /*0350*/  STG.E desc[UR36][R10.64+0x4], R3 ;  /* 0x000004030a007986 */ /* 0x0001e2000c101924 */
[----:B------:R-:W2:Y:S03]  /*0360*/  LDC.64 R8, c[0x4][R8] ;  /* 0x0100000008087b82 */ /* 0x000ea60000000a00 */
[----:B------:R0:W-:Y:S04]  /*0370*/  STL.64 [R1], R2 ;  /* 0x0000000201007387 */ /* 0x0001e80000100a00 */
[----:B------:R0:W-:Y:S01]  /*0380*/  STL [R1+0x8], R0 ;  /* 0x0000080001007387 */ /* 0x0001e20000100800 */
[----:B-1----:R-:W-:Y:S01]  /*0390*/  MOV R4, UR4 ;  /* 0x0000000400047c02 */ /* 0x002fe20008000f00 */
[----:B------:R-:W-:-:S07]  /*03a0*/  IMAD.U32 R5, RZ, RZ, UR5 ;  /* 0x00000005ff057e24 */ /* 0x000fce000f8e00ff */
[----:B------:R-:W-:-:S07]  /*03b0*/  LEPC R20, `(.L_x_6) ;  /* 0x000000001014794e */ /* 0x000fce0000000000 */
[----:B0-2---:R-:W-:Y:S05]  /*03c0*/  CALL.ABS.NOINC R8 ;  /* 0x0000000008007343 */ /* 0x005fea0003c00000 */
.L_x_6:
[----:B------:R-:W-:Y:S05]  /*03d0*/  BSYNC.RECONVERGENT B6 ;  /* 0x0000000000067941 */ /* 0x000fea0003800200 */
.L_x_5:
[----:B------:R-:W0:Y:S01]  /*03e0*/  LDC.64 R4, c[0x4][0x8] ;  /* 0x01000200ff047b82 */ /* 0x000e220000000a00 */
[----:B------:R-:W-:Y:S01]  /*03f0*/  ISETP.NE.AND P0, PT, R18, R19, PT ;  /* 0x000000131200720c */ /* 0x000fe20003f05270 */
[----:B0-----:R1:W5:-:S12]  /*0400*/  ATOMG.E.EXCH.STRONG.GPU PT, RZ, desc[UR36][R4.64], RZ ;  /* 0x800000ff04ff79a8 */ /* 0x001358000c1ef124 */
[----:B------:R-:W-:Y:S05]  /*0410*/  @P0 BRA `(.L_x_7) ;  /* 0xfffffffc006c0947 */ /* 0x000fea000383ffff */
.L_x_2:
[----:B0-----:R-:W-:Y:S05]  /*0420*/  BSYNC B7 ;  /* 0x0000000000077941 */ /* 0x001fea0003800000 */
.L_x_1:
[----:B------:R-:W-:Y:S01]  /*0430*/  ISETP.NE.AND P0, PT, R23, RZ, PT ;  /* 0x000000ff1700720c */ /* 0x000fe20003f05270 */
[----:B------:R-:W-:-:S12]  /*0440*/  VIADD R19, R19, 0xffffffff ;  /* 0xffffffff13137836 */ /* 0x000fd80000000000 */
[----:B------:R-:W-:Y:S05]  /*0450*/  @P0 BRA `(.L_x_8) ;  /* 0xfffffffc00380947 */ /* 0x000fea000383ffff */
[----:B------:R-:W-:Y:S05]  /*0460*/  BSYNC B8 ;  /* 0x0000000000087941 */ /* 0x000fea0003800000 */
.L_x_0:
[----:B------:R-:W-:Y:S01]  /*0470*/  MOV R0, 0x0 ;  /* 0x0000000000007802 */ /* 0x000fe20000000f00 */
[----:B------:R0:W-:Y:S01]  /*0480*/  STL [R1+0x10], R2 ;  /* 0x0000100201007387 */ /* 0x0001e20000100800 */
[----:B------:R-:W1:Y:S01]  /*0490*/  LDCU.64 UR4, c[0x4][0x18] ;  /* 0x01000300ff0477ac */ /* 0x000e620008000a00 */
[----:B------:R-:W-:Y:S01]  /*04a0*/  IADD3 R6, P0, PT, R17, 0x10, RZ ;  /* 0x0000001011067810 */ /* 0x000fe20007f1e0ff */
[----:B------:R0:W2:Y:S04]  /*04b0*/  LDC.64 R8, c[0x4][R0] ;  /* 0x0100000000087b82 */ /* 0x0000a80000000a00 */
[----:B------:R-:W-:Y:S02]  /*04c0*/  IMAD.X R7, RZ, RZ, R16, P0 ;  /* 0x000000ffff077224 */ /* 0x000fe400000e0610 */
[----:B-1----:R-:W-:Y:S01]  /*04d0*/  IMAD.U32 R4, RZ, RZ, UR4 ;  /* 0x00000004ff047e24 */ /* 0x002fe2000f8e00ff */
[----:B0-----:R-:W-:-:S07]  /*04e0*/  MOV R5, UR5 ;  /* 0x0000000500057c02 */ /* 0x001fce0008000f00 */
[----:B------:R-:W-:-:S07]  /*04f0*/  LEPC R20, `(.L_x_9) ;  /* 0x000000001014794e */ /* 0x000fce0000000000 */
[----:B--2--5:R-:W-:Y:S05]  /*0500*/  CALL.ABS.NOINC R8 ;  /* 0x0000000008007343 */ /* 0x024fea0003c00000 */
.L_x_9:
[----:B------:R-:W-:Y:S05]  /*0510*/  EXIT ;  /* 0x000000000000794d */ /* 0x000fea0003800000 */
.L_x_10:
[----:B------:R-:W-:-:S00]  /*0520*/  BRA `(.L_x_10) ;  /* 0xfffffffc00fc7947 */ /* 0x000fc0000383ffff */
[----:B------:R-:W-:-:S00]  /*0530*/  NOP ;  /* 0x0000000000007918 */ /* 0x000fc00000000000 */
        /* <DEDUP_REMOVED lines=12> */
.L_x_11:


//--------------------- .nv.global.init           --------------------------
	.section	.nv.global.init,"aw",@progbits
.nv.global.init:
	.type		$str$1,@object
	.size		$str$1,($str - $str$1)
$str$1:
        /*0000*/ 	.byte	0x54, 0x68, 0x72, 0x65, 0x61, 0x64, 0x20, 0x25, 0x64, 0x20, 0x74, 0x65, 0x72, 0x6d, 0x69, 0x6e
        /*0010*/ 	.byte	0x6f, 0x75, 0x20, 0x73, 0x75, 0x61, 0x20, 0x65, 0x78, 0x65, 0x63, 0x75, 0xc3, 0xa7, 0xc3, 0xa3
        /*0020*/ 	.byte	0x6f, 0x2e, 0x0a, 0x00
	.type		$str,@object
	.size		$str,(.L_1 - $str)
$str:
        /*0024*/ 	.byte	0x53, 0x77, 0x61, 0x70, 0x20, 0x72, 0x65, 0x61, 0x6c, 0x69, 0x7a, 0x61, 0x64, 0x6f, 0x20, 0x70
        /*0034*/ 	.byte	0x65, 0x6c, 0x61, 0x20, 0x74, 0x68, 0x72, 0x65, 0x61, 0x64, 0x20, 0x25, 0x64, 0x3a, 0x20, 0x25
        /*0044*/ 	.byte	0x64, 0x20, 0x3c, 0x2d, 0x3e, 0x20, 0x25, 0x64, 0x0a, 0x00
.L_1:


//--------------------- .nv.shared.reserved.0     --------------------------
	.section	.nv.shared.reserved.0,"aw",@nobits
	.weak		__nv_reservedSMEM_offset_0_alias
	.size		__nv_reservedSMEM_offset_0_alias, 0, 64
	.other		__nv_reservedSMEM_offset_0_alias,@"STO_CUDA_RESERVED_SHARED STV_DEFAULT"
__nv_reservedSMEM_offset_0_alias:
	.zero		0
	.zero		64


//--------------------- .nv.global                --------------------------
	.section	.nv.global,"aw",@nobits
	.align	4
.nv.global:
	.type		mutex,@object
	.size		mutex,(.L_0 - mutex)
mutex:
	.zero		4
.L_0:


//--------------------- .nv.constant0._Z10bubbleSortPii --------------------------
	.section	.nv.constant0._Z10bubbleSortPii,"a",@progbits
	.sectionflags	@""
	.align	4
.nv.constant0._Z10bubbleSortPii:
	.zero		908


//--------------------- SYMBOLS --------------------------

	.type		.nv.reservedSmem.offset0,@object
	.size		.nv.reservedSmem.offset0,0x4
	.type		vprintf,@function
